//
// Generated by NVIDIA NVVM Compiler
//
// Compiler Build ID: CL-36424714
// Cuda compilation tools, release 13.0, V13.0.88
// Based on NVVM 20.0.0
//

.version 9.0
.target sm_100
.address_size 64

	// .globl	_Z13copyGhostRowsPii
.extern .shared .align 16 .b8 sharedBoard[];

.visible .entry _Z13copyGhostRowsPii(
	.param .u64 .ptr .align 1 _Z13copyGhostRowsPii_param_0,
	.param .u32 _Z13copyGhostRowsPii_param_1
)
{
	.reg .pred 	%p<2>;
	.reg .b32 	%r<12>;
	.reg .b64 	%rd<11>;

	ld.param.u64 	%rd1, [_Z13copyGhostRowsPii_param_0];
	ld.param.u32 	%r2, [_Z13copyGhostRowsPii_param_1];
	mov.u32 	%r3, %ctaid.x;
	mov.u32 	%r4, %ntid.x;
	mov.u32 	%r5, %tid.x;
	mad.lo.s32 	%r1, %r3, %r4, %r5;
	setp.ge.s32 	%p1, %r1, %r2;
	@%p1 bra 	$L__BB0_2;
	cvta.to.global.u64 	%rd2, %rd1;
	add.s32 	%r6, %r2, 2;
	add.s32 	%r7, %r1, 1;
	mad.lo.s32 	%r8, %r6, %r2, %r7;
	mul.wide.s32 	%rd3, %r8, 4;
	add.s64 	%rd4, %rd2, %rd3;
	ld.global.u32 	%r9, [%rd4];
	mul.wide.s32 	%rd5, %r1, 4;
	add.s64 	%rd6, %rd2, %rd5;
	st.global.u32 	[%rd6+4], %r9;
	add.s32 	%r10, %r7, %r6;
	mul.wide.s32 	%rd7, %r10, 4;
	add.s64 	%rd8, %rd2, %rd7;
	ld.global.u32 	%r11, [%rd8];
	mul.wide.s32 	%rd9, %r6, 4;
	add.s64 	%rd10, %rd4, %rd9;
	st.global.u32 	[%rd10], %r11;
$L__BB0_2:
	ret;

}
	// .globl	_Z13copyGhostColsPii
.visible .entry _Z13copyGhostColsPii(
	.param .u64 .ptr .align 1 _Z13copyGhostColsPii_param_0,
	.param .u32 _Z13copyGhostColsPii_param_1
)
{
	.reg .pred 	%p<2>;
	.reg .b32 	%r<11>;
	.reg .b64 	%rd<7>;

	ld.param.u64 	%rd1, [_Z13copyGhostColsPii_param_0];
	ld.param.u32 	%r2, [_Z13copyGhostColsPii_param_1];
	mov.u32 	%r3, %ctaid.x;
	mov.u32 	%r4, %ntid.x;
	mov.u32 	%r5, %tid.x;
	mad.lo.s32 	%r1, %r3, %r4, %r5;
	setp.ge.s32 	%p1, %r1, %r2;
	@%p1 bra 	$L__BB1_2;
	cvta.to.global.u64 	%rd2, %rd1;
	add.s32 	%r6, %r2, 2;
	mad.lo.s32 	%r7, %r6, %r1, %r6;
	add.s32 	%r8, %r7, %r2;
	mul.wide.s32 	%rd3, %r8, 4;
	add.s64 	%rd4, %rd2, %rd3;
	ld.global.u32 	%r9, [%rd4];
	mul.wide.s32 	%rd5, %r7, 4;
	add.s64 	%rd6, %rd2, %rd5;
	st.global.u32 	[%rd6], %r9;
	ld.global.u32 	%r10, [%rd6+4];
	st.global.u32 	[%rd4+4], %r10;
$L__BB1_2:
	ret;

}
	// .globl	_Z16gameOfLifeKernelPiS_i
.visible .entry _Z16gameOfLifeKernelPiS_i(
	.param .u64 .ptr .align 1 _Z16gameOfLifeKernelPiS_i_param_0,
	.param .u64 .ptr .align 1 _Z16gameOfLifeKernelPiS_i_param_1,
	.param .u32 _Z16gameOfLifeKernelPiS_i_param_2
)
{
	.reg .pred 	%p<19>;
	.reg .b32 	%r<58>;
	.reg .b64 	%rd<24>;

	ld.param.u64 	%rd6, [_Z16gameOfLifeKernelPiS_i_param_0];
	ld.param.u64 	%rd7, [_Z16gameOfLifeKernelPiS_i_param_1];
	ld.param.u32 	%r13, [_Z16gameOfLifeKernelPiS_i_param_2];
	cvta.to.global.u64 	%rd1, %rd7;
	cvta.to.global.u64 	%rd2, %rd6;
	mov.u32 	%r14, %ctaid.x;
	shl.b32 	%r15, %r14, 4;
	mov.u32 	%r1, %tid.x;
	add.s32 	%r16, %r15, %r1;
	mov.u32 	%r17, %ctaid.y;
	shl.b32 	%r18, %r17, 4;
	mov.u32 	%r2, %tid.y;
	add.s32 	%r19, %r18, %r2;
	add.s32 	%r4, %r13, 2;
	add.s32 	%r5, %r2, 1;
	mad.lo.s32 	%r20, %r2, 18, %r1;
	shl.b32 	%r21, %r20, 2;
	max.s32 	%r22, %r16, %r19;
	setp.lt.s32 	%p1, %r22, %r13;
	setp.ge.s32 	%p2, %r22, %r13;
	mad.lo.s32 	%r6, %r4, %r19, %r4;
	cvt.s64.s32 	%rd8, %r6;
	cvt.s64.s32 	%rd3, %r16;
	add.s64 	%rd4, %rd3, %rd8;
	shl.b64 	%rd9, %rd4, 2;
	add.s64 	%rd5, %rd2, %rd9;
	mov.u32 	%r23, sharedBoard;
	add.s32 	%r24, %r21, %r23;
	add.s32 	%r7, %r24, 72;
	@%p2 bra 	$L__BB2_2;
	ld.global.u32 	%r25, [%rd5+4];
	st.shared.u32 	[%r7+4], %r25;
$L__BB2_2:
	cvt.u32.u64 	%r26, %rd3;
	setp.ne.s32 	%p3, %r1, 0;
	setp.lt.s32 	%p4, %r26, 1;
	mad.lo.s32 	%r8, %r5, 72, %r23;
	or.pred  	%p5, %p3, %p4;
	@%p5 bra 	$L__BB2_4;
	add.s32 	%r29, %r6, %r26;
	mul.wide.s32 	%rd10, %r29, 4;
	add.s64 	%rd11, %rd2, %rd10;
	ld.global.u32 	%r30, [%rd11];
	st.shared.u32 	[%r8], %r30;
$L__BB2_4:
	setp.ne.s32 	%p6, %r1, 15;
	add.s32 	%r9, %r13, -1;
	setp.ge.s32 	%p7, %r26, %r9;
	or.pred  	%p8, %p6, %p7;
	@%p8 bra 	$L__BB2_6;
	ld.global.u32 	%r32, [%rd5+8];
	st.shared.u32 	[%r8+68], %r32;
$L__BB2_6:
	setp.ne.s32 	%p9, %r2, 0;
	setp.eq.s32 	%p10, %r19, 0;
	shl.b32 	%r33, %r1, 2;
	add.s32 	%r10, %r23, %r33;
	or.pred  	%p11, %p9, %p10;
	@%p11 bra 	$L__BB2_8;
	mul.lo.s32 	%r35, %r4, %r19;
	cvt.s64.s32 	%rd12, %r35;
	add.s64 	%rd13, %rd3, %rd12;
	shl.b64 	%rd14, %rd13, 2;
	add.s64 	%rd15, %rd2, %rd14;
	ld.global.u32 	%r36, [%rd15+4];
	st.shared.u32 	[%r10+4], %r36;
$L__BB2_8:
	setp.ne.s32 	%p12, %r2, 15;
	setp.ge.s32 	%p13, %r19, %r9;
	or.pred  	%p14, %p12, %p13;
	@%p14 bra 	$L__BB2_10;
	add.s32 	%r37, %r19, 2;
	mul.lo.s32 	%r38, %r4, %r37;
	cvt.s64.s32 	%rd16, %r38;
	add.s64 	%rd17, %rd3, %rd16;
	shl.b64 	%rd18, %rd17, 2;
	add.s64 	%rd19, %rd2, %rd18;
	ld.global.u32 	%r39, [%rd19+4];
	st.shared.u32 	[%r10+1228], %r39;
$L__BB2_10:
	bar.sync 	0;
	not.pred 	%p15, %p1;
	@%p15 bra 	$L__BB2_14;
	ld.shared.u32 	%r40, [%r7+-72];
	ld.shared.u32 	%r41, [%r7+-68];
	add.s32 	%r42, %r41, %r40;
	ld.shared.u32 	%r43, [%r7+-64];
	add.s32 	%r44, %r43, %r42;
	ld.shared.u32 	%r45, [%r7];
	add.s32 	%r46, %r45, %r44;
	ld.shared.u32 	%r47, [%r7+8];
	add.s32 	%r48, %r47, %r46;
	ld.shared.u32 	%r49, [%r7+72];
	add.s32 	%r50, %r49, %r48;
	ld.shared.u32 	%r51, [%r7+76];
	add.s32 	%r52, %r51, %r50;
	ld.shared.u32 	%r53, [%r7+80];
	add.s32 	%r11, %r53, %r52;
	ld.global.u32 	%r54, [%rd5+4];
	setp.ne.s32 	%p16, %r54, 1;
	@%p16 bra 	$L__BB2_13;
	and.b32  	%r56, %r11, -2;
	setp.eq.s32 	%p18, %r56, 2;
	selp.u32 	%r57, 1, 0, %p18;
	add.s64 	%rd23, %rd1, %rd9;
	st.global.u32 	[%rd23+4], %r57;
	bra.uni 	$L__BB2_14;
$L__BB2_13:
	setp.eq.s32 	%p17, %r11, 3;
	selp.u32 	%r55, 1, 0, %p17;
	add.s64 	%rd21, %rd1, %rd9;
	st.global.u32 	[%rd21+4], %r55;
$L__BB2_14:
	ret;

}


// ===== COMPILED SASS (sm_100) =====

	.target	sm_100

	.elftype	@"ET_EXEC"


//--------------------- .note.nv.tkinfo           --------------------------
	.section	.note.nv.tkinfo,"",@"SHT_NOTE"
	.sectionflags	@"SHF_NOTE_NV_TKINFO"
	.tkinfo
        /*0018*/ 	.word	0x00000002
        /*0030*/ 	.string	""
        /*0030*/ 	.string	"ptxas"
        /*0030*/ 	.string	"Cuda compilation tools, release 13.0, V13.0.88"
        /*0030*/ 	.string	"Build cuda_13.0.r13.0/compiler.36424714_0"
        /*0030*/ 	.string	"-arch sm_100 -m 64 "



//--------------------- .note.nv.cuinfo           --------------------------
	.section	.note.nv.cuinfo,"",@"SHT_NOTE"
	.sectionflags	@"SHF_NOTE_NV_CUINFO"
        /*0018*/ 	.short	0x0002
        /*001a*/ 	.short	0x0064
        /*001c*/ 	.short	0x0082
	.zero		2


//--------------------- .nv.info                  --------------------------
	.section	.nv.info,"",@"SHT_CUDA_INFO"
	.align	4


	//----- nvinfo : EIATTR_REGCOUNT
	.align		4
        /*0000*/ 	.byte	0x04, 0x2f
        /*0002*/ 	.short	(.L_1 - .L_0)
	.align		4
.L_0:
        /*0004*/ 	.word	index@(_Z13copyGhostRowsPii)
        /*0008*/ 	.word	0x00000010


	//----- nvinfo : EIATTR_FRAME_SIZE
	.align		4
.L_1:
        /*000c*/ 	.byte	0x04, 0x11
        /*000e*/ 	.short	(.L_3 - .L_2)
	.align		4
.L_2:
        /*0010*/ 	.word	index@(_Z13copyGhostRowsPii)
        /*0014*/ 	.word	0x00000000


	//----- nvinfo : EIATTR_REGCOUNT
	.align		4
.L_3:
        /*0018*/ 	.byte	0x04, 0x2f
        /*001a*/ 	.short	(.L_5 - .L_4)
	.align		4
.L_4:
        /*001c*/ 	.word	index@(_Z13copyGhostColsPii)
        /*0020*/ 	.word	0x0000000c


	//----- nvinfo : EIATTR_FRAME_SIZE
	.align		4
.L_5:
        /*0024*/ 	.byte	0x04, 0x11
        /*0026*/ 	.short	(.L_7 - .L_6)
	.align		4
.L_6:
        /*0028*/ 	.word	index@(_Z13copyGhostColsPii)
        /*002c*/ 	.word	0x00000000


	//----- nvinfo : EIATTR_REGCOUNT
	.align		4
.L_7:
        /*0030*/ 	.byte	0x04, 0x2f
        /*0032*/ 	.short	(.L_9 - .L_8)
	.align		4
.L_8:
        /*0034*/ 	.word	index@(_Z16gameOfLifeKernelPiS_i)
        /*0038*/ 	.word	0x00000017


	//----- nvinfo : EIATTR_FRAME_SIZE
	.align		4
.L_9:
        /*003c*/ 	.byte	0x04, 0x11
        /*003e*/ 	.short	(.L_11 - .L_10)
	.align		4
.L_10:
        /*0040*/ 	.word	index@(_Z16gameOfLifeKernelPiS_i)
        /*0044*/ 	.word	0x00000000


	//----- nvinfo : EIATTR_MIN_STACK_SIZE
	.align		4
.L_11:
        /*0048*/ 	.byte	0x04, 0x12
        /*004a*/ 	.short	(.L_13 - .L_12)
	.align		4
.L_12:
        /*004c*/ 	.word	index@(_Z16gameOfLifeKernelPiS_i)
        /*0050*/ 	.word	0x00000000


	//----- nvinfo : EIATTR_MIN_STACK_SIZE
	.align		4
.L_13:
        /*0054*/ 	.byte	0x04, 0x12
        /*0056*/ 	.short	(.L_15 - .L_14)
	.align		4
.L_14:
        /*0058*/ 	.word	index@(_Z13copyGhostColsPii)
        /*005c*/ 	.word	0x00000000


	//----- nvinfo : EIATTR_MIN_STACK_SIZE
	.align		4
.L_15:
        /*0060*/ 	.byte	0x04, 0x12
        /*0062*/ 	.short	(.L_17 - .L_16)
	.align		4
.L_16:
        /*0064*/ 	.word	index@(_Z13copyGhostRowsPii)
        /*0068*/ 	.word	0x00000000
.L_17:


//--------------------- .nv.compat                --------------------------
	.section	.nv.compat,"",@"SHT_CUDA_COMPAT_INFO"
	.align	4
        /*0000*/ 	.byte	0x02, 0x09, 0x00, 0x00, 0x02, 0x02, 0x01, 0x00, 0x02, 0x05, 0x05, 0x00, 0x03, 0x07, 0x01, 0x01
        /*0010*/ 	.byte	0x02, 0x03, 0x00, 0x00, 0x02, 0x06, 0x01, 0x00, 0x04, 0x0b, 0x08, 0x00, 0x09, 0x00, 0x00, 0x00
        /*0020*/ 	.byte	0x00, 0x00, 0x00, 0x00


//--------------------- .nv.info._Z16gameOfLifeKernelPiS_i --------------------------
	.section	.nv.info._Z16gameOfLifeKernelPiS_i,"",@"SHT_CUDA_INFO"
	.sectionflags	@""
	.align	4


	//----- nvinfo : EIATTR_CUDA_API_VERSION
	.align		4
        /*0000*/ 	.byte	0x04, 0x37
        /*0002*/ 	.short	(.L_19 - .L_18)
.L_18:
        /*0004*/ 	.word	0x00000082


	//----- nvinfo : EIATTR_KPARAM_INFO
	.align		4
.L_19:
        /*0008*/ 	.byte	0x04, 0x17
        /*000a*/ 	.short	(.L_21 - .L_20)
.L_20:
        /*000c*/ 	.word	0x00000000
        /*0010*/ 	.short	0x0002
        /*0012*/ 	.short	0x0010
        /*0014*/ 	.byte	0x00, 0xf0, 0x11, 0x00


	//----- nvinfo : EIATTR_KPARAM_INFO
	.align		4
.L_21:
        /*0018*/ 	.byte	0x04, 0x17
        /*001a*/ 	.short	(.L_23 - .L_22)
.L_22:
        /*001c*/ 	.word	0x00000000
        /*0020*/ 	.short	0x0001
        /*0022*/ 	.short	0x0008
        /*0024*/ 	.byte	0x00, 0xf5, 0x21, 0x00


	//----- nvinfo : EIATTR_KPARAM_INFO
	.align		4
.L_23:
        /*0028*/ 	.byte	0x04, 0x17
        /*002a*/ 	.short	(.L_25 - .L_24)
.L_24:
        /*002c*/ 	.word	0x00000000
        /*0030*/ 	.short	0x0000
        /*0032*/ 	.short	0x0000
        /*0034*/ 	.byte	0x00, 0xf5, 0x21, 0x00


	//----- nvinfo : EIATTR_SPARSE_MMA_MASK
	.align		4
.L_25:
        /*0038*/ 	.byte	0x03, 0x50
        /*003a*/ 	.short	0x0000


	//----- nvinfo : EIATTR_MAXREG_COUNT
	.align		4
        /*003c*/ 	.byte	0x03, 0x1b
        /*003e*/ 	.short	0x00ff


	//----- nvinfo : EIATTR_NUM_BARRIERS
	.align		4
        /*0040*/ 	.byte	0x02, 0x4c
        /*0042*/ 	.byte	0x01
	.zero		1


	//----- nvinfo : EIATTR_MERCURY_ISA_VERSION
	.align		4
        /*0044*/ 	.byte	0x03, 0x5f
        /*0046*/ 	.short	0x0101


	//----- nvinfo : EIATTR_VRC_CTA_INIT_COUNT
	.align		4
        /*0048*/ 	.byte	0x02, 0x4a
	.zero		1
	.zero		1


	//----- nvinfo : EIATTR_EXIT_INSTR_OFFSETS
	.align		4
        /*004c*/ 	.byte	0x04, 0x1c
        /*004e*/ 	.short	(.L_27 - .L_26)


	//   ....[0]....
.L_26:
        /*0050*/ 	.word	0x00000400


	//   ....[1]....
        /*0054*/ 	.word	0x00000570


	//   ....[2]....
        /*0058*/ 	.word	0x000005e0


	//----- nvinfo : EIATTR_CRS_STACK_SIZE
	.align		4
.L_27:
        /*005c*/ 	.byte	0x04, 0x1e
        /*005e*/ 	.short	(.L_29 - .L_28)
.L_28:
        /*0060*/ 	.word	0x00000000


	//----- nvinfo : EIATTR_CBANK_PARAM_SIZE
	.align		4
.L_29:
        /*0064*/ 	.byte	0x03, 0x19
        /*0066*/ 	.short	0x0014


	//----- nvinfo : EIATTR_PARAM_CBANK
	.align		4
        /*0068*/ 	.byte	0x04, 0x0a
        /*006a*/ 	.short	(.L_31 - .L_30)
	.align		4
.L_30:
        /*006c*/ 	.word	index@(.nv.constant0._Z16gameOfLifeKernelPiS_i)
        /*0070*/ 	.short	0x0380
        /*0072*/ 	.short	0x0014


	//----- nvinfo : EIATTR_SW_WAR
	.align		4
.L_31:
        /*0074*/ 	.byte	0x04, 0x36
        /*0076*/ 	.short	(.L_33 - .L_32)
.L_32:
        /*0078*/ 	.word	0x00000008
.L_33:


//--------------------- .nv.info._Z13copyGhostColsPii --------------------------
	.section	.nv.info._Z13copyGhostColsPii,"",@"SHT_CUDA_INFO"
	.sectionflags	@""
	.align	4


	//----- nvinfo : EIATTR_CUDA_API_VERSION
	.align		4
        /*0000*/ 	.byte	0x04, 0x37
        /*0002*/ 	.short	(.L_35 - .L_34)
.L_34:
        /*0004*/ 	.word	0x00000082


	//----- nvinfo : EIATTR_KPARAM_INFO
	.align		4
.L_35:
        /*0008*/ 	.byte	0x04, 0x17
        /*000a*/ 	.short	(.L_37 - .L_36)
.L_36:
        /*000c*/ 	.word	0x00000000
        /*0010*/ 	.short	0x0001
        /*0012*/ 	.short	0x0008
        /*0014*/ 	.byte	0x00, 0xf0, 0x11, 0x00


	//----- nvinfo : EIATTR_KPARAM_INFO
	.align		4
.L_37:
        /*0018*/ 	.byte	0x04, 0x17
        /*001a*/ 	.short	(.L_39 - .L_38)
.L_38:
        /*001c*/ 	.word	0x00000000
        /*0020*/ 	.short	0x0000
        /*0022*/ 	.short	0x0000
        /*0024*/ 	.byte	0x00, 0xf5, 0x21, 0x00


	//----- nvinfo : EIATTR_SPARSE_MMA_MASK
	.align		4
.L_39:
        /*0028*/ 	.byte	0x03, 0x50
        /*002a*/ 	.short	0x0000


	//----- nvinfo : EIATTR_MAXREG_COUNT
	.align		4
        /*002c*/ 	.byte	0x03, 0x1b
        /*002e*/ 	.short	0x00ff


	//----- nvinfo : EIATTR_MERCURY_ISA_VERSION
	.align		4
        /*0030*/ 	.byte	0x03, 0x5f
        /*0032*/ 	.short	0x0101


	//----- nvinfo : EIATTR_VRC_CTA_INIT_COUNT
	.align		4
        /*0034*/ 	.byte	0x02, 0x4a
	.zero		1
	.zero		1


	//----- nvinfo : EIATTR_EXIT_INSTR_OFFSETS
	.align		4
        /*0038*/ 	.byte	0x04, 0x1c
        /*003a*/ 	.short	(.L_41 - .L_40)


	//   ....[0]....
.L_40:
        /*003c*/ 	.word	0x00000070


	//   ....[1]....
        /*0040*/ 	.word	0x00000130


	//----- nvinfo : EIATTR_CBANK_PARAM_SIZE
	.align		4
.L_41:
        /*0044*/ 	.byte	0x03, 0x19
        /*0046*/ 	.short	0x000c


	//----- nvinfo : EIATTR_PARAM_CBANK
	.align		4
        /*0048*/ 	.byte	0x04, 0x0a
        /*004a*/ 	.short	(.L_43 - .L_42)
	.align		4
.L_42:
        /*004c*/ 	.word	index@(.nv.constant0._Z13copyGhostColsPii)
        /*0050*/ 	.short	0x0380
        /*0052*/ 	.short	0x000c


	//----- nvinfo : EIATTR_SW_WAR
	.align		4
.L_43:
        /*0054*/ 	.byte	0x04, 0x36
        /*0056*/ 	.short	(.L_45 - .L_44)
.L_44:
        /*0058*/ 	.word	0x00000008
.L_45:


//--------------------- .nv.info._Z13copyGhostRowsPii --------------------------
	.section	.nv.info._Z13copyGhostRowsPii,"",@"SHT_CUDA_INFO"
	.sectionflags	@""
	.align	4


	//----- nvinfo : EIATTR_CUDA_API_VERSION
	.align		4
        /*0000*/ 	.byte	0x04, 0x37
        /*0002*/ 	.short	(.L_47 - .L_46)
.L_46:
        /*0004*/ 	.word	0x00000082


	//----- nvinfo : EIATTR_KPARAM_INFO
	.align		4
.L_47:
        /*0008*/ 	.byte	0x04, 0x17
        /*000a*/ 	.short	(.L_49 - .L_48)
.L_48:
        /*000c*/ 	.word	0x00000000
        /*0010*/ 	.short	0x0001
        /*0012*/ 	.short	0x0008
        /*0014*/ 	.byte	0x00, 0xf0, 0x11, 0x00


	//----- nvinfo : EIATTR_KPARAM_INFO
	.align		4
.L_49:
        /*0018*/ 	.byte	0x04, 0x17
        /*001a*/ 	.short	(.L_51 - .L_50)
.L_50:
        /*001c*/ 	.word	0x00000000
        /*0020*/ 	.short	0x0000
        /*0022*/ 	.short	0x0000
        /*0024*/ 	.byte	0x00, 0xf5, 0x21, 0x00


	//----- nvinfo : EIATTR_SPARSE_MMA_MASK
	.align		4
.L_51:
        /*0028*/ 	.byte	0x03, 0x50
        /*002a*/ 	.short	0x0000


	//----- nvinfo : EIATTR_MAXREG_COUNT
	.align		4
        /*002c*/ 	.byte	0x03, 0x1b
        /*002e*/ 	.short	0x00ff


	//----- nvinfo : EIATTR_MERCURY_ISA_VERSION
	.align		4
        /*0030*/ 	.byte	0x03, 0x5f
        /*0032*/ 	.short	0x0101


	//----- nvinfo : EIATTR_VRC_CTA_INIT_COUNT
	.align		4
        /*0034*/ 	.byte	0x02, 0x4a
	.zero		1
	.zero		1


	//----- nvinfo : EIATTR_EXIT_INSTR_OFFSETS
	.align		4
        /*0038*/ 	.byte	0x04, 0x1c
        /*003a*/ 	.short	(.L_53 - .L_52)


	//   ....[0]....
.L_52:
        /*003c*/ 	.word	0x00000070


	//   ....[1]....
        /*0040*/ 	.word	0x00000160


	//----- nvinfo : EIATTR_CBANK_PARAM_SIZE
	.align		4
.L_53:
        /*0044*/ 	.byte	0x03, 0x19
        /*0046*/ 	.short	0x000c


	//----- nvinfo : EIATTR_PARAM_CBANK
	.align		4
        /*0048*/ 	.byte	0x04, 0x0a
        /*004a*/ 	.short	(.L_55 - .L_54)
	.align		4
.L_54:
        /*004c*/ 	.word	index@(.nv.constant0._Z13copyGhostRowsPii)
        /*0050*/ 	.short	0x0380
        /*0052*/ 	.short	0x000c


	//----- nvinfo : EIATTR_SW_WAR
	.align		4
.L_55:
        /*0054*/ 	.byte	0x04, 0x36
        /*0056*/ 	.short	(.L_57 - .L_56)
.L_56:
        /*0058*/ 	.word	0x00000008
.L_57:


//--------------------- .nv.callgraph             --------------------------
	.section	.nv.callgraph,"",@"SHT_CUDA_CALLGRAPH"
	.align	4
	.sectionentsize	8
	.align		4
        /*0000*/ 	.word	0x00000000
	.align		4
        /*0004*/ 	.word	0xffffffff
	.align		4
        /*0008*/ 	.word	0x00000000
	.align		4
        /*000c*/ 	.word	0xfffffffe
	.align		4
        /*0010*/ 	.word	0x00000000
	.align		4
        /*0014*/ 	.word	0xfffffffd
	.align		4
        /*0018*/ 	.word	0x00000000
	.align		4
        /*001c*/ 	.word	0xfffffffc


//--------------------- .text._Z16gameOfLifeKernelPiS_i --------------------------
	.section	.text._Z16gameOfLifeKernelPiS_i,"ax",@progbits
	.align	128
        .global         _Z16gameOfLifeKernelPiS_i
        .type           _Z16gameOfLifeKernelPiS_i,@function
        .size           _Z16gameOfLifeKernelPiS_i,(.L_x_4 - _Z16gameOfLifeKernelPiS_i)
        .other          _Z16gameOfLifeKernelPiS_i,@"STO_CUDA_ENTRY STV_DEFAULT"
_Z16gameOfLifeKernelPiS_i:
.text._Z16gameOfLifeKernelPiS_i:
[----:B------:R-:W-:Y:S01]  /*0000*/  LDC R1, c[0x0][0x37c] ;  /* 0x0000df00ff017b82 */ /* 0x000fe20000000800 */
[----:B------:R-:W0:Y:S07]  /*0010*/  S2R R0, SR_CTAID.Y ;  /* 0x0000000000007919 */ /* 0x000e2e0000002600 */
[----:B------:R-:W1:Y:S01]  /*0020*/  LDC R7, c[0x0][0x390] ;  /* 0x0000e400ff077b82 */ /* 0x000e620000000800 */
[----:B------:R-:W2:Y:S01]  /*0030*/  LDCU.64 UR6, c[0x0][0x380] ;  /* 0x00007000ff0677ac */ /* 0x000ea20008000a00 */
[----:B------:R-:W0:Y:S01]  /*0040*/  S2R R11, SR_TID.Y ;  /* 0x00000000000b7919 */ /* 0x000e220000002200 */
[----:B------:R-:W3:Y:S01]  /*0050*/  LDCU.64 UR4, c[0x0][0x358] ;  /* 0x00006b00ff0477ac */ /* 0x000ee20008000a00 */
[----:B------:R-:W4:Y:S01]  /*0060*/  S2R R5, SR_CTAID.X ;  /* 0x0000000000057919 */ /* 0x000f220000002500 */
[----:B------:R-:W4:Y:S01]  /*0070*/  S2R R6, SR_TID.X ;  /* 0x0000000000067919 */ /* 0x000f220000002100 */
[----:B-1----:R-:W-:-:S02]  /*0080*/  VIADD R8, R7, 0xffffffff ;  /* 0xffffffff07087836 */ /* 0x002fc40000000000 */
[----:B0-----:R-:W-:Y:S02]  /*0090*/  IMAD R3, R0, 0x10, R11 ;  /* 0x0000001000037824 */ /* 0x001fe400078e020b */
[----:B------:R-:W-:-:S03]  /*00a0*/  VIADD R0, R7, 0x2 ;  /* 0x0000000207007836 */ /* 0x000fc60000000000 */
[C---:B------:R-:W-:Y:S01]  /*00b0*/  ISETP.GE.AND P0, PT, R3.reuse, R8, PT ;  /* 0x000000080300720c */ /* 0x040fe20003f06270 */
[C---:B------:R-:W-:Y:S01]  /*00c0*/  IMAD R9, R3.reuse, R0, R0 ;  /* 0x0000000003097224 */ /* 0x040fe200078e0200 */
[----:B------:R-:W-:Y:S01]  /*00d0*/  ISETP.NE.AND P1, PT, R3, RZ, PT ;  /* 0x000000ff0300720c */ /* 0x000fe20003f25270 */
[----:B----4-:R-:W-:Y:S01]  /*00e0*/  IMAD R2, R5, 0x10, R6 ;  /* 0x0000001005027824 */ /* 0x010fe200078e0206 */
[C---:B------:R-:W-:Y:S02]  /*00f0*/  ISETP.NE.OR P0, PT, R11.reuse, 0xf, P0 ;  /* 0x0000000f0b00780c */ /* 0x040fe40000705670 */
[----:B------:R-:W-:Y:S02]  /*0100*/  ISETP.NE.OR P1, PT, R11, RZ, !P1 ;  /* 0x000000ff0b00720c */ /* 0x000fe40004f25670 */
[----:B------:R-:W-:Y:S02]  /*0110*/  ISETP.GE.AND P2, PT, R2, 0x1, PT ;  /* 0x000000010200780c */ /* 0x000fe40003f46270 */
[----:B------:R-:W-:-:S02]  /*0120*/  SHF.R.S32.HI R16, RZ, 0x1f, R2 ;  /* 0x0000001fff107819 */ /* 0x000fc40000011402 */
[----:B------:R-:W-:Y:S02]  /*0130*/  ISETP.NE.OR P2, PT, R6, RZ, !P2 ;  /* 0x000000ff0600720c */ /* 0x000fe40005745670 */
[C---:B------:R-:W-:Y:S02]  /*0140*/  IADD3 R10, P4, PT, R2.reuse, R9, RZ ;  /* 0x00000009020a7210 */ /* 0x040fe40007f9e0ff */
[C---:B------:R-:W-:Y:S01]  /*0150*/  ISETP.GE.AND P3, PT, R2.reuse, R8, PT ;  /* 0x000000080200720c */ /* 0x040fe20003f66270 */
[C---:B------:R-:W-:Y:S01]  /*0160*/  @!P0 VIADD R15, R3.reuse, 0x2 ;  /* 0x00000002030f8836 */ /* 0x040fe20000000000 */
[----:B------:R-:W-:Y:S01]  /*0170*/  VIMNMX R12, PT, PT, R2, R3, !PT ;  /* 0x00000003020c7248 */ /* 0x000fe20007fe0100 */
[----:B------:R-:W-:Y:S01]  /*0180*/  @!P1 IMAD R13, R3, R0, RZ ;  /* 0x00000000030d9224 */ /* 0x000fe200078e02ff */
[----:B------:R-:W-:Y:S01]  /*0190*/  ISETP.NE.OR P3, PT, R6, 0xf, P3 ;  /* 0x0000000f0600780c */ /* 0x000fe20001f65670 */
[----:B------:R-:W-:Y:S01]  /*01a0*/  @!P0 IMAD R17, R0, R15, RZ ;  /* 0x0000000f00118224 */ /* 0x000fe200078e02ff */
[----:B------:R-:W-:-:S02]  /*01b0*/  LEA.HI.X.SX32 R15, R9, R16, 0x1, P4 ;  /* 0x00000010090f7211 */ /* 0x000fc400020f0eff */
[----:B------:R-:W-:Y:S01]  /*01c0*/  @!P1 IADD3 R8, P4, PT, R2, R13, RZ ;  /* 0x0000000d02089210 */ /* 0x000fe20007f9e0ff */
[----:B------:R-:W0:Y:S01]  /*01d0*/  @!P2 LDC.64 R4, c[0x0][0x380] ;  /* 0x0000e000ff04ab82 */ /* 0x000e220000000a00 */
[C---:B------:R-:W-:Y:S01]  /*01e0*/  SHF.L.U64.HI R0, R10.reuse, 0x2, R15 ;  /* 0x000000020a007819 */ /* 0x040fe2000001020f */
[----:B------:R-:W-:Y:S01]  /*01f0*/  IMAD.SHL.U32 R10, R10, 0x4, RZ ;  /* 0x000000040a0a7824 */ /* 0x000fe200078e00ff */
[----:B------:R-:W-:Y:S01]  /*0200*/  @!P1 LEA.HI.X.SX32 R3, R13, R16, 0x1, P4 ;  /* 0x000000100d039211 */ /* 0x000fe200020f0eff */
[----:B------:R-:W-:Y:S01]  /*0210*/  @!P2 IMAD.IADD R13, R2, 0x1, R9 ;  /* 0x00000001020da824 */ /* 0x000fe200078e0209 */
[----:B--2---:R-:W-:Y:S02]  /*0220*/  @!P1 LEA R14, P4, R8, UR6, 0x2 ;  /* 0x00000006080e9c11 */ /* 0x004fe4000f8810ff */
[----:B------:R-:W-:Y:S02]  /*0230*/  @!P0 IADD3 R9, P6, PT, R2, R17, RZ ;  /* 0x0000001102098210 */ /* 0x000fe40007fde0ff */
[----:B------:R-:W-:-:S02]  /*0240*/  @!P1 LEA.HI.X R15, R8, UR7, R3, 0x2, P4 ;  /* 0x00000007080f9c11 */ /* 0x000fc4000a0f1403 */
[----:B------:R-:W-:Y:S02]  /*0250*/  IADD3 R2, P4, PT, R10, UR6, RZ ;  /* 0x000000060a027c10 */ /* 0x000fe4000ff9e0ff */
[----:B------:R-:W-:Y:S02]  /*0260*/  ISETP.GE.AND P5, PT, R12, R7, PT ;  /* 0x000000070c00720c */ /* 0x000fe40003fa6270 */
[----:B------:R-:W-:Y:S01]  /*0270*/  IADD3.X R3, PT, PT, R0, UR7, RZ, P4, !PT ;  /* 0x0000000700037c10 */ /* 0x000fe2000a7fe4ff */
[----:B---3--:R-:W2:Y:S01]  /*0280*/  @!P1 LDG.E R15, desc[UR4][R14.64+0x4] ;  /* 0x000004040e0f9981 */ /* 0x008ea2000c1e1900 */
[----:B------:R-:W-:Y:S02]  /*0290*/  @!P0 LEA.HI.X.SX32 R16, R17, R16, 0x1, P6 ;  /* 0x0000001011108211 */ /* 0x000fe400030f0eff */
[C---:B------:R-:W-:Y:S01]  /*02a0*/  @!P0 LEA R8, P4, R9.reuse, UR6, 0x2 ;  /* 0x0000000609088c11 */ /* 0x040fe2000f8810ff */
[----:B------:R-:W3:Y:S03]  /*02b0*/  @!P3 LDG.E R20, desc[UR4][R2.64+0x8] ;  /* 0x000008040214b981 */ /* 0x000ee6000c1e1900 */
[----:B------:R-:W-:Y:S01]  /*02c0*/  @!P0 LEA.HI.X R9, R9, UR7, R16, 0x2, P4 ;  /* 0x0000000709098c11 */ /* 0x000fe2000a0f1410 */
[----:B0-----:R-:W-:-:S02]  /*02d0*/  @!P2 IMAD.WIDE R4, R13, 0x4, R4 ;  /* 0x000000040d04a825 */ /* 0x001fc400078e0204 */
[----:B------:R-:W4:Y:S04]  /*02e0*/  @!P5 LDG.E R18, desc[UR4][R2.64+0x4] ;  /* 0x000004040212d981 */ /* 0x000f28000c1e1900 */
[----:B------:R-:W5:Y:S04]  /*02f0*/  @!P2 LDG.E R4, desc[UR4][R4.64] ;  /* 0x000000040404a981 */ /* 0x000f68000c1e1900 */
[----:B------:R-:W2:Y:S01]  /*0300*/  @!P0 LDG.E R9, desc[UR4][R8.64+0x4] ;  /* 0x0000040408098981 */ /* 0x000ea2000c1e1900 */
[----:B------:R-:W0:Y:S01]  /*0310*/  S2R R16, SR_CgaCtaId ;  /* 0x0000000000107919 */ /* 0x000e220000008800 */
[----:B------:R-:W-:-:S02]  /*0320*/  MOV R13, 0x400 ;  /* 0x00000400000d7802 */ /* 0x000fc40000000f00 */
[----:B------:R-:W-:Y:S02]  /*0330*/  ISETP.GE.AND P4, PT, R12, R7, PT ;  /* 0x000000070c00720c */ /* 0x000fe40003f86270 */
[----:B0-----:R-:W-:Y:S01]  /*0340*/  LEA R16, R16, R13, 0x18 ;  /* 0x0000000d10107211 */ /* 0x001fe200078ec0ff */
[C---:B------:R-:W-:Y:S02]  /*0350*/  IMAD R13, R11.reuse, 0x12, R6 ;  /* 0x000000120b0d7824 */ /* 0x040fe400078e0206 */
[----:B------:R-:W-:Y:S02]  /*0360*/  VIADD R11, R11, 0x1 ;  /* 0x000000010b0b7836 */ /* 0x000fe40000000000 */
[--C-:B------:R-:W-:Y:S02]  /*0370*/  IMAD R13, R13, 0x4, R16.reuse ;  /* 0x000000040d0d7824 */ /* 0x100fe400078e0210 */
[--C-:B------:R-:W-:Y:S02]  /*0380*/  IMAD R11, R11, 0x48, R16.reuse ;  /* 0x000000480b0b7824 */ /* 0x100fe400078e0210 */
[----:B------:R-:W-:Y:S01]  /*0390*/  IMAD R6, R6, 0x4, R16 ;  /* 0x0000000406067824 */ /* 0x000fe200078e0210 */
[----:B----4-:R0:W-:Y:S04]  /*03a0*/  @!P5 STS [R13+0x4c], R18 ;  /* 0x00004c120d00d388 */ /* 0x0101e80000000800 */
[----:B-----5:R0:W-:Y:S04]  /*03b0*/  @!P2 STS [R11], R4 ;  /* 0x000000040b00a388 */ /* 0x0201e80000000800 */
[----:B---3--:R0:W-:Y:S04]  /*03c0*/  @!P3 STS [R11+0x44], R20 ;  /* 0x000044140b00b388 */ /* 0x0081e80000000800 */
[----:B--2---:R0:W-:Y:S04]  /*03d0*/  @!P1 STS [R6+0x4], R15 ;  /* 0x0000040f06009388 */ /* 0x0041e80000000800 */
[----:B------:R0:W-:Y:S01]  /*03e0*/  @!P0 STS [R6+0x4cc], R9 ;  /* 0x0004cc0906008388 */ /* 0x0001e20000000800 */
[----:B------:R-:W-:Y:S06]  /*03f0*/  BAR.SYNC.DEFER_BLOCKING 0x0 ;  /* 0x0000000000007b1d */ /* 0x000fec0000010000 */
[----:B------:R-:W-:Y:S05]  /*0400*/  @P4 EXIT ;  /* 0x000000000000494d */ /* 0x000fea0003800000 */
[----:B------:R-:W2:Y:S04]  /*0410*/  LDG.E R2, desc[UR4][R2.64+0x4] ;  /* 0x0000040402027981 */ /* 0x000ea8000c1e1900 */
[----:B0-----:R-:W-:Y:S04]  /*0420*/  LDS R4, [R13] ;  /* 0x000000000d047984 */ /* 0x001fe80000000800 */
[----:B------:R-:W-:Y:S04]  /*0430*/  LDS R5, [R13+0x4] ;  /* 0x000004000d057984 */ /* 0x000fe80000000800 */
[----:B------:R-:W0:Y:S04]  /*0440*/  LDS R6, [R13+0x8] ;  /* 0x000008000d067984 */ /* 0x000e280000000800 */
[----:B------:R-:W-:Y:S04]  /*0450*/  LDS R7, [R13+0x48] ;  /* 0x000048000d077984 */ /* 0x000fe80000000800 */
[----:B------:R-:W1:Y:S04]  /*0460*/  LDS R8, [R13+0x50] ;  /* 0x000050000d087984 */ /* 0x000e680000000800 */
[----:B------:R-:W-:Y:S04]  /*0470*/  LDS R9, [R13+0x90] ;  /* 0x000090000d097984 */ /* 0x000fe80000000800 */
[----:B------:R-:W3:Y:S04]  /*0480*/  LDS R11, [R13+0x94] ;  /* 0x000094000d0b7984 */ /* 0x000ee80000000800 */
[----:B------:R-:W4:Y:S01]  /*0490*/  LDS R15, [R13+0x98] ;  /* 0x000098000d0f7984 */ /* 0x000f220000000800 */
[----:B0-----:R-:W-:-:S04]  /*04a0*/  IADD3 R4, PT, PT, R6, R5, R4 ;  /* 0x0000000506047210 */ /* 0x001fc80007ffe004 */
[----:B-1----:R-:W-:-:S04]  /*04b0*/  IADD3 R4, PT, PT, R8, R7, R4 ;  /* 0x0000000708047210 */ /* 0x002fc80007ffe004 */
[----:B---3--:R-:W-:-:S05]  /*04c0*/  IADD3 R4, PT, PT, R11, R9, R4 ;  /* 0x000000090b047210 */ /* 0x008fca0007ffe004 */
[----:B----4-:R-:W-:Y:S01]  /*04d0*/  IMAD.IADD R4, R4, 0x1, R15 ;  /* 0x0000000104047824 */ /* 0x010fe200078e020f */
[----:B--2---:R-:W-:-:S13]  /*04e0*/  ISETP.NE.AND P0, PT, R2, 0x1, PT ;  /* 0x000000010200780c */ /* 0x004fda0003f05270 */
[----:B------:R-:W-:Y:S05]  /*04f0*/  @P0 BRA `(.L_x_0) ;  /* 0x0000000000200947 */ /* 0x000fea0003800000 */
[----:B------:R-:W0:Y:S01]  /*0500*/  LDCU.64 UR6, c[0x0][0x388] ;  /* 0x00007100ff0677ac */ /* 0x000e220008000a00 */
[----:B------:R-:W-:-:S04]  /*0510*/  LOP3.LUT R4, R4, 0xfffffffe, RZ, 0xc0, !PT ;  /* 0xfffffffe04047812 */ /* 0x000fc800078ec0ff */
[----:B------:R-:W-:-:S04]  /*0520*/  ISETP.NE.AND P0, PT, R4, 0x2, PT ;  /* 0x000000020400780c */ /* 0x000fc80003f05270 */
[----:B------:R-:W-:Y:S02]  /*0530*/  SEL R3, RZ, 0x1, P0 ;  /* 0x00000001ff037807 */ /* 0x000fe40000000000 */
[----:B0-----:R-:W-:-:S04]  /*0540*/  IADD3 R10, P1, PT, R10, UR6, RZ ;  /* 0x000000060a0a7c10 */ /* 0x001fc8000ff3e0ff */
[----:B------:R-:W-:-:S05]  /*0550*/  IADD3.X R11, PT, PT, R0, UR7, RZ, P1, !PT ;  /* 0x00000007000b7c10 */ /* 0x000fca0008ffe4ff */
[----:B------:R-:W-:Y:S01]  /*0560*/  STG.E desc[UR4][R10.64+0x4], R3 ;  /* 0x000004030a007986 */ /* 0x000fe2000c101904 */
[----:B------:R-:W-:Y:S05]  /*0570*/  EXIT ;  /* 0x000000000000794d */ /* 0x000fea0003800000 */
.L_x_0:
[----:B------:R-:W0:Y:S01]  /*0580*/  LDCU.64 UR6, c[0x0][0x388] ;  /* 0x00007100ff0677ac */ /* 0x000e220008000a00 */
[----:B------:R-:W-:-:S04]  /*0590*/  ISETP.NE.AND P0, PT, R4, 0x3, PT ;  /* 0x000000030400780c */ /* 0x000fc80003f05270 */
[----:B------:R-:W-:Y:S02]  /*05a0*/  SEL R3, RZ, 0x1, P0 ;  /* 0x00000001ff037807 */ /* 0x000fe40000000000 */
[----:B0-----:R-:W-:-:S04]  /*05b0*/  IADD3 R10, P1, PT, R10, UR6, RZ ;  /* 0x000000060a0a7c10 */ /* 0x001fc8000ff3e0ff */
[----:B------:R-:W-:-:S05]  /*05c0*/  IADD3.X R11, PT, PT, R0, UR7, RZ, P1, !PT ;  /* 0x00000007000b7c10 */ /* 0x000fca0008ffe4ff */
[----:B------:R-:W-:Y:S01]  /*05d0*/  STG.E desc[UR4][R10.64+0x4], R3 ;  /* 0x000004030a007986 */ /* 0x000fe2000c101904 */
[----:B------:R-:W-:Y:S05]  /*05e0*/  EXIT ;  /* 0x000000000000794d */ /* 0x000fea0003800000 */
.L_x_1:
[----:B------:R-:W-:-:S00]  /*05f0*/  BRA `(.L_x_1) ;  /* 0xfffffffc00fc7947 */ /* 0x000fc0000383ffff */
[----:B------:R-:W-:-:S00]  /*0600*/  NOP ;  /* 0x0000000000007918 */ /* 0x000fc00000000000 */
[----:B------:R-:W-:-:S00]  /*0610*/  NOP ;  /* 0x0000000000007918 */ /* 0x000fc00000000000 */
[----:B------:R-:W-:-:S00]  /*0620*/  NOP ;  /* 0x0000000000007918 */ /* 0x000fc00000000000 */
[----:B------:R-:W-:-:S00]  /*0630*/  NOP ;  /* 0x0000000000007918 */ /* 0x000fc00000000000 */
[----:B------:R-:W-:-:S00]  /*0640*/  NOP ;  /* 0x0000000000007918 */ /* 0x000fc00000000000 */
[----:B------:R-:W-:-:S00]  /*0650*/  NOP ;  /* 0x0000000000007918 */ /* 0x000fc00000000000 */
[----:B------:R-:W-:-:S00]  /*0660*/  NOP ;  /* 0x0000000000007918 */ /* 0x000fc00000000000 */
[----:B------:R-:W-:-:S00]  /*0670*/  NOP ;  /* 0x0000000000007918 */ /* 0x000fc00000000000 */
.L_x_4:


//--------------------- .text._Z13copyGhostColsPii --------------------------
	.section	.text._Z13copyGhostColsPii,"ax",@progbits
	.align	128
        .global         _Z13copyGhostColsPii
        .type           _Z13copyGhostColsPii,@function
        .size           _Z13copyGhostColsPii,(.L_x_5 - _Z13copyGhostColsPii)
        .other          _Z13copyGhostColsPii,@"STO_CUDA_ENTRY STV_DEFAULT"
_Z13copyGhostColsPii:
.text._Z13copyGhostColsPii:
[----:B------:R-:W-:Y:S01]  /*0000*/  LDC R1, c[0x0][0x37c] ;  /* 0x0000df00ff017b82 */ /* 0x000fe20000000800 */
[----:B------:R-:W0:Y:S07]  /*0010*/  S2R R3, SR_TID.X ;  /* 0x0000000000037919 */ /* 0x000e2e0000002100 */
[----:B------:R-:W0:Y:S08]  /*0020*/  S2UR UR4, SR_CTAID.X ;  /* 0x00000000000479c3 */ /* 0x000e300000002500 */
[----:B------:R-:W0:Y:S08]  /*0030*/  LDC R0, c[0x0][0x360] ;  /* 0x0000d800ff007b82 */ /* 0x000e300000000800 */
[----:B------:R-:W1:Y:S01]  /*0040*/  LDC R2, c[0x0][0x388] ;  /* 0x0000e200ff027b82 */ /* 0x000e620000000800 */
[----:B0-----:R-:W-:-:S05]  /*0050*/  IMAD R0, R0, UR4, R3 ;  /* 0x0000000400007c24 */ /* 0x001fca000f8e0203 */
[----:B-1----:R-:W-:-:S13]  /*0060*/  ISETP.GE.AND P0, PT, R0, R2, PT ;  /* 0x000000020000720c */ /* 0x002fda0003f06270 */
[----:B------:R-:W-:Y:S05]  /*0070*/  @P0 EXIT ;  /* 0x000000000000094d */ /* 0x000fea0003800000 */
[----:B------:R-:W0:Y:S01]  /*0080*/  LDC.64 R4, c[0x0][0x380] ;  /* 0x0000e000ff047b82 */ /* 0x000e220000000a00 */
[----:B------:R-:W-:Y:S01]  /*0090*/  IADD3 R3, PT, PT, R2, 0x2, RZ ;  /* 0x0000000202037810 */ /* 0x000fe20007ffe0ff */
[----:B------:R-:W1:Y:S04]  /*00a0*/  LDCU.64 UR4, c[0x0][0x358] ;  /* 0x00006b00ff0477ac */ /* 0x000e680008000a00 */
[----:B------:R-:W-:-:S05]  /*00b0*/  IMAD R7, R0, R3, R3 ;  /* 0x0000000300077224 */ /* 0x000fca00078e0203 */
[----:B------:R-:W-:-:S05]  /*00c0*/  IADD3 R3, PT, PT, R7, R2, RZ ;  /* 0x0000000207037210 */ /* 0x000fca0007ffe0ff */
[----:B0-----:R-:W-:-:S04]  /*00d0*/  IMAD.WIDE R2, R3, 0x4, R4 ;  /* 0x0000000403027825 */ /* 0x001fc800078e0204 */
[----:B------:R-:W-:Y:S02]  /*00e0*/  IMAD.WIDE R4, R7, 0x4, R4 ;  /* 0x0000000407047825 */ /* 0x000fe400078e0204 */
[----:B-1----:R-:W2:Y:S04]  /*00f0*/  LDG.E R7, desc[UR4][R2.64] ;  /* 0x0000000402077981 */ /* 0x002ea8000c1e1900 */
[----:B------:R-:W3:Y:S04]  /*0100*/  LDG.E R9, desc[UR4][R4.64+0x4] ;  /* 0x0000040404097981 */ /* 0x000ee8000c1e1900 */
[----:B--2---:R-:W-:Y:S04]  /*0110*/  STG.E desc[UR4][R4.64], R7 ;  /* 0x0000000704007986 */ /* 0x004fe8000c101904 */
[----:B---3--:R-:W-:Y:S01]  /*0120*/  STG.E desc[UR4][R2.64+0x4], R9 ;  /* 0x0000040902007986 */ /* 0x008fe2000c101904 */
[----:B------:R-:W-:Y:S05]  /*0130*/  EXIT ;  /* 0x000000000000794d */ /* 0x000fea0003800000 */
.L_x_2:
        /* <DEDUP_REMOVED lines=12> */
.L_x_5:


//--------------------- .text._Z13copyGhostRowsPii --------------------------
	.section	.text._Z13copyGhostRowsPii,"ax",@progbits
	.align	128
        .global         _Z13copyGhostRowsPii
        .type           _Z13copyGhostRowsPii,@function
        .size           _Z13copyGhostRowsPii,(.L_x_6 - _Z13copyGhostRowsPii)
        .other          _Z13copyGhostRowsPii,@"STO_CUDA_ENTRY STV_DEFAULT"
_Z13copyGhostRowsPii:
.text._Z13copyGhostRowsPii:
        /* <DEDUP_REMOVED lines=9> */
[----:B------:R-:W1:Y:S01]  /*0090*/  LDCU.64 UR4, c[0x0][0x358] ;  /* 0x00006b00ff0477ac */ /* 0x000e620008000a00 */
[----:B------:R-:W-:Y:S02]  /*00a0*/  IADD3 R9, PT, PT, R2, 0x2, RZ ;  /* 0x0000000202097810 */ /* 0x000fe40007ffe0ff */
[----:B------:R-:W-:-:S05]  /*00b0*/  IADD3 R0, PT, PT, R5, 0x1, RZ ;  /* 0x0000000105007810 */ /* 0x000fca0007ffe0ff */
[----:B------:R-:W-:-:S04]  /*00c0*/  IMAD R3, R9, R2, R0 ;  /* 0x0000000209037224 */ /* 0x000fc800078e0200 */
[----:B0-----:R-:W-:-:S05]  /*00d0*/  IMAD.WIDE R2, R3, 0x4, R6 ;  /* 0x0000000403027825 */ /* 0x001fca00078e0206 */
[----:B-1----:R-:W2:Y:S01]  /*00e0*/  LDG.E R11, desc[UR4][R2.64] ;  /* 0x00000004020b7981 */ /* 0x002ea2000c1e1900 */
[----:B------:R-:W-:Y:S01]  /*00f0*/  IADD3 R13, PT, PT, R9, R0, RZ ;  /* 0x00000000090d7210 */ /* 0x000fe20007ffe0ff */
[----:B------:R-:W-:-:S04]  /*0100*/  IMAD.WIDE R4, R5, 0x4, R6 ;  /* 0x0000000405047825 */ /* 0x000fc800078e0206 */
[----:B------:R-:W-:Y:S01]  /*0110*/  IMAD.WIDE R6, R13, 0x4, R6 ;  /* 0x000000040d067825 */ /* 0x000fe200078e0206 */
[----:B--2---:R-:W-:Y:S05]  /*0120*/  STG.E desc[UR4][R4.64+0x4], R11 ;  /* 0x0000040b04007986 */ /* 0x004fea000c101904 */
[----:B------:R-:W2:Y:S01]  /*0130*/  LDG.E R7, desc[UR4][R6.64] ;  /* 0x0000000406077981 */ /* 0x000ea2000c1e1900 */
[----:B------:R-:W-:-:S05]  /*0140*/  IMAD.WIDE R8, R9, 0x4, R2 ;  /* 0x0000000409087825 */ /* 0x000fca00078e0202 */
[----:B--2---:R-:W-:Y:S01]  /*0150*/  STG.E desc[UR4][R8.64], R7 ;  /* 0x0000000708007986 */ /* 0x004fe2000c101904 */
[----:B------:R-:W-:Y:S05]  /*0160*/  EXIT ;  /* 0x000000000000794d */ /* 0x000fea0003800000 */
.L_x_3:
        /* <DEDUP_REMOVED lines=9> */
.L_x_6:


//--------------------- .nv.shared._Z16gameOfLifeKernelPiS_i --------------------------
	.section	.nv.shared._Z16gameOfLifeKernelPiS_i,"aw",@nobits
	.sectionflags	@""
	.align	16
	.zero		1024


//--------------------- .nv.shared.reserved.0     --------------------------
	.section	.nv.shared.reserved.0,"aw",@nobits
	.weak		__nv_reservedSMEM_offset_0_alias
	.size		__nv_reservedSMEM_offset_0_alias, 0, 64
	.other		__nv_reservedSMEM_offset_0_alias,@"STO_CUDA_RESERVED_SHARED STV_DEFAULT"
__nv_reservedSMEM_offset_0_alias:
	.zero		0
	.zero		64


//--------------------- .nv.shared._Z13copyGhostColsPii --------------------------
	.section	.nv.shared._Z13copyGhostColsPii,"aw",@nobits
	.sectionflags	@""
	.align	16
	.zero		1024


//--------------------- .nv.shared._Z13copyGhostRowsPii --------------------------
	.section	.nv.shared._Z13copyGhostRowsPii,"aw",@nobits
	.sectionflags	@""
	.align	16
	.zero		1024


//--------------------- .nv.constant0._Z16gameOfLifeKernelPiS_i --------------------------
	.section	.nv.constant0._Z16gameOfLifeKernelPiS_i,"a",@progbits
	.sectionflags	@""
	.align	4
.nv.constant0._Z16gameOfLifeKernelPiS_i:
	.zero		916


//--------------------- .nv.constant0._Z13copyGhostColsPii --------------------------
	.section	.nv.constant0._Z13copyGhostColsPii,"a",@progbits
	.sectionflags	@""
	.align	4
.nv.constant0._Z13copyGhostColsPii:
	.zero		908


//--------------------- .nv.constant0._Z13copyGhostRowsPii --------------------------
	.section	.nv.constant0._Z13copyGhostRowsPii,"a",@progbits
	.sectionflags	@""
	.align	4
.nv.constant0._Z13copyGhostRowsPii:
	.zero		908


//--------------------- SYMBOLS --------------------------

	.type		.nv.reservedSmem.offset0,@object
	.size		.nv.reservedSmem.offset0,0x4
	.type		.nv.reservedSmem.cap,@object
	.size		.nv.reservedSmem.cap,0x4
